	.headerflags	@"EF_CUDA_TEXMODE_UNIFIED EF_CUDA_64BIT_ADDRESS EF_CUDA_ACCELERATORS EF_CUDA_SM90 EF_CUDA_VIRTUAL_SM(EF_CUDA_SM90)"
	.elftype	@"ET_EXEC"


//--------------------- .nv.info                  --------------------------
	.section	.nv.info,"",@"SHT_CUDA_INFO"
	.align	4


	//----- nvinfo : EIATTR_REGCOUNT
	.align		4
        /*0000*/ 	.byte	0x04, 0x2f
        /*0002*/ 	.short	(.L_3 - .L_2)
	.align		4
.L_2:
        /*0004*/ 	.word	index@(triton_poi_fused__native_batch_norm_legit_no_training_add_convolution_leaky_relu_13)
        /*0008*/ 	.word	0x00000028


	//----- nvinfo : EIATTR_MIN_STACK_SIZE
	.align		4
.L_3:
        /*000c*/ 	.byte	0x04, 0x12
        /*000e*/ 	.short	(.L_5 - .L_4)
	.align		4
.L_4:
        /*0010*/ 	.word	index@(triton_poi_fused__native_batch_norm_legit_no_training_add_convolution_leaky_relu_13)
        /*0014*/ 	.word	0x00000000


	//----- nvinfo : EIATTR_FRAME_SIZE
	.align		4
.L_5:
        /*0018*/ 	.byte	0x04, 0x11
        /*001a*/ 	.short	(.L_7 - .L_6)
	.align		4
.L_6:
        /*001c*/ 	.word	index@(triton_poi_fused__native_batch_norm_legit_no_training_add_convolution_leaky_relu_13)
        /*0020*/ 	.word	0x00000000


	//----- nvinfo : EIATTR_MIN_STACK_SIZE
	.align		4
.L_7:
        /*0024*/ 	.byte	0x04, 0x12
        /*0026*/ 	.short	(.L_9 - .L_8)
	.align		4
.L_8:
        /*0028*/ 	.word	index@(triton_poi_fused__native_batch_norm_legit_no_training_add_convolution_leaky_relu_13)
        /*002c*/ 	.word	0x00000000
.L_9:


//--------------------- .nv.info.triton_poi_fused__native_batch_norm_legit_no_training_add_convolution_leaky_relu_13 --------------------------
	.section	.nv.info.triton_poi_fused__native_batch_norm_legit_no_training_add_convolution_leaky_relu_13,"",@"SHT_CUDA_INFO"
	.sectionflags	@""
	.align	4


	//----- nvinfo : EIATTR_CUDA_API_VERSION
	.align		4
        /*0000*/ 	.byte	0x04, 0x37
        /*0002*/ 	.short	(.L_11 - .L_10)
.L_10:
        /*0004*/ 	.word	0x0000007c


	//----- nvinfo : EIATTR_KPARAM_INFO
	.align		4
.L_11:
        /*0008*/ 	.byte	0x04, 0x17
        /*000a*/ 	.short	(.L_13 - .L_12)
.L_12:
        /*000c*/ 	.word	0x00000000
        /*0010*/ 	.short	0x0009
        /*0012*/ 	.short	0x0048
        /*0014*/ 	.byte	0x00, 0xf0, 0x11, 0x00


	//----- nvinfo : EIATTR_KPARAM_INFO
	.align		4
.L_13:
        /*0018*/ 	.byte	0x04, 0x17
        /*001a*/ 	.short	(.L_15 - .L_14)
.L_14:
        /*001c*/ 	.word	0x00000000
        /*0020*/ 	.short	0x0008
        /*0022*/ 	.short	0x0040
        /*0024*/ 	.byte	0x00, 0xf4, 0x21, 0x00


	//----- nvinfo : EIATTR_KPARAM_INFO
	.align		4
.L_15:
        /*0028*/ 	.byte	0x04, 0x17
        /*002a*/ 	.short	(.L_17 - .L_16)
.L_16:
        /*002c*/ 	.word	0x00000000
        /*0030*/ 	.short	0x0007
        /*0032*/ 	.short	0x0038
        /*0034*/ 	.byte	0x00, 0xf4, 0x21, 0x00


	//----- nvinfo : EIATTR_KPARAM_INFO
	.align		4
.L_17:
        /*0038*/ 	.byte	0x04, 0x17
        /*003a*/ 	.short	(.L_19 - .L_18)
.L_18:
        /*003c*/ 	.word	0x00000000
        /*0040*/ 	.short	0x0006
        /*0042*/ 	.short	0x0030
        /*0044*/ 	.byte	0x00, 0xf4, 0x21, 0x00


	//----- nvinfo : EIATTR_KPARAM_INFO
	.align		4
.L_19:
        /*0048*/ 	.byte	0x04, 0x17
        /*004a*/ 	.short	(.L_21 - .L_20)
.L_20:
        /*004c*/ 	.word	0x00000000
        /*0050*/ 	.short	0x0005
        /*0052*/ 	.short	0x0028
        /*0054*/ 	.byte	0x00, 0xf4, 0x21, 0x00


	//----- nvinfo : EIATTR_KPARAM_INFO
	.align		4
.L_21:
        /*0058*/ 	.byte	0x04, 0x17
        /*005a*/ 	.short	(.L_23 - .L_22)
.L_22:
        /*005c*/ 	.word	0x00000000
        /*0060*/ 	.short	0x0004
        /*0062*/ 	.short	0x0020
        /*0064*/ 	.byte	0x00, 0xf4, 0x21, 0x00


	//----- nvinfo : EIATTR_KPARAM_INFO
	.align		4
.L_23:
        /*0068*/ 	.byte	0x04, 0x17
        /*006a*/ 	.short	(.L_25 - .L_24)
.L_24:
        /*006c*/ 	.word	0x00000000
        /*0070*/ 	.short	0x0003
        /*0072*/ 	.short	0x0018
        /*0074*/ 	.byte	0x00, 0xf4, 0x21, 0x00


	//----- nvinfo : EIATTR_KPARAM_INFO
	.align		4
.L_25:
        /*0078*/ 	.byte	0x04, 0x17
        /*007a*/ 	.short	(.L_27 - .L_26)
.L_26:
        /*007c*/ 	.word	0x00000000
        /*0080*/ 	.short	0x0002
        /*0082*/ 	.short	0x0010
        /*0084*/ 	.byte	0x00, 0xf4, 0x21, 0x00


	//----- nvinfo : EIATTR_KPARAM_INFO
	.align		4
.L_27:
        /*0088*/ 	.byte	0x04, 0x17
        /*008a*/ 	.short	(.L_29 - .L_28)
.L_28:
        /*008c*/ 	.word	0x00000000
        /*0090*/ 	.short	0x0001
        /*0092*/ 	.short	0x0008
        /*0094*/ 	.byte	0x00, 0xf4, 0x21, 0x00


	//----- nvinfo : EIATTR_KPARAM_INFO
	.align		4
.L_29:
        /*0098*/ 	.byte	0x04, 0x17
        /*009a*/ 	.short	(.L_31 - .L_30)
.L_30:
        /*009c*/ 	.word	0x00000000
        /*00a0*/ 	.short	0x0000
        /*00a2*/ 	.short	0x0000
        /*00a4*/ 	.byte	0x00, 0xf4, 0x21, 0x00


	//----- nvinfo : EIATTR_SPARSE_MMA_MASK
	.align		4
.L_31:
        /*00a8*/ 	.byte	0x03, 0x50
        /*00aa*/ 	.short	0x0000


	//----- nvinfo : EIATTR_MAXREG_COUNT
	.align		4
        /*00ac*/ 	.byte	0x03, 0x1b
        /*00ae*/ 	.short	0x00ff


	//----- nvinfo : EIATTR_EXIT_INSTR_OFFSETS
	.align		4
        /*00b0*/ 	.byte	0x04, 0x1c
        /*00b2*/ 	.short	(.L_33 - .L_32)


	//   ....[0]....
.L_32:
        /*00b4*/ 	.word	0x00000f40


	//----- nvinfo : EIATTR_REQNTID
	.align		4
.L_33:
        /*00b8*/ 	.byte	0x04, 0x10
        /*00ba*/ 	.short	(.L_35 - .L_34)
.L_34:
        /*00bc*/ 	.word	0x00000080
        /*00c0*/ 	.word	0x00000001
        /*00c4*/ 	.word	0x00000001


	//----- nvinfo : EIATTR_CBANK_PARAM_SIZE
	.align		4
.L_35:
        /*00c8*/ 	.byte	0x03, 0x19
        /*00ca*/ 	.short	0x004c


	//----- nvinfo : EIATTR_PARAM_CBANK
	.align		4
        /*00cc*/ 	.byte	0x04, 0x0a
        /*00ce*/ 	.short	(.L_37 - .L_36)
	.align		4
.L_36:
        /*00d0*/ 	.word	index@(.nv.constant0.triton_poi_fused__native_batch_norm_legit_no_training_add_convolution_leaky_relu_13)
        /*00d4*/ 	.short	0x0210
        /*00d6*/ 	.short	0x004c


	//----- nvinfo : EIATTR_SW_WAR
	.align		4
.L_37:
        /*00d8*/ 	.byte	0x04, 0x36
        /*00da*/ 	.short	(.L_39 - .L_38)
.L_38:
        /*00dc*/ 	.word	0x00000008
.L_39:


//--------------------- .nv.callgraph             --------------------------
	.section	.nv.callgraph,"",@"SHT_CUDA_CALLGRAPH"
	.align	4
	.sectionentsize	8
	.align		4
        /*0000*/ 	.word	0x00000000
	.align		4
        /*0004*/ 	.word	0xffffffff
	.align		4
        /*0008*/ 	.word	0x00000000
	.align		4
        /*000c*/ 	.word	0xfffffffe
	.align		4
        /*0010*/ 	.word	0x00000000
	.align		4
        /*0014*/ 	.word	0xfffffffd
	.align		4
        /*0018*/ 	.word	0x00000000
	.align		4
        /*001c*/ 	.word	0xfffffffc


//--------------------- .nv.constant4             --------------------------
	.section	.nv.constant4,"a",@progbits
	.align	8
	.align		8
.nv.constant4:
        /*0000*/ 	.dword	_$_str
	.align		8
        /*0008*/ 	.dword	_$_str_$_2


//--------------------- .text.triton_poi_fused__native_batch_norm_legit_no_training_add_convolution_leaky_relu_13 --------------------------
	.section	.text.triton_poi_fused__native_batch_norm_legit_no_training_add_convolution_leaky_relu_13,"ax",@progbits
	.sectionflags	@"SHF_BARRIERS=1"
	.align	128
        .global         triton_poi_fused__native_batch_norm_legit_no_training_add_convolution_leaky_relu_13
        .type           triton_poi_fused__native_batch_norm_legit_no_training_add_convolution_leaky_relu_13,@function
        .size           triton_poi_fused__native_batch_norm_legit_no_training_add_convolution_leaky_relu_13,(.L_x_1 - triton_poi_fused__native_batch_norm_legit_no_training_add_convolution_leaky_relu_13)
        .other          triton_poi_fused__native_batch_norm_legit_no_training_add_convolution_leaky_relu_13,@"STO_CUDA_ENTRY STV_DEFAULT"
triton_poi_fused__native_batch_norm_legit_no_training_add_convolution_leaky_relu_13:
.text.triton_poi_fused__native_batch_norm_legit_no_training_add_convolution_leaky_relu_13:
[----:B------:R-:W-:Y:S01]  /*0000*/  LDC R1, c[0x0][0x28] ;  /* 0x00000a00ff017b82 */ /* 0x000fe20000000800 */
[----:B------:R-:W1:Y:S07]  /*0010*/  S2R R0, SR_TID.X ;  /* 0x0000000000007919 */ /* 0x000e6e0000002100 */
[----:B------:R-:W2:Y:S01]  /*0020*/  LDC.64 R10, c[0x0][0x230] ;  /* 0x00008c00ff0a7b82 */ /* 0x000ea20000000a00 */
[----:B------:R-:W-:Y:S01]  /*0030*/  ULDC.64 UR6, c[0x0][0x208] ;  /* 0x0000820000067ab9 */ /* 0x000fe20000000a00 */
[----:B------:R-:W3:Y:S06]  /*0040*/  S2R R2, SR_CTAID.X ;  /* 0x0000000000027919 */ /* 0x000eec0000002500 */
[----:B------:R-:W4:Y:S08]  /*0050*/  LDC.64 R8, c[0x0][0x220] ;  /* 0x00008800ff087b82 */ /* 0x000f300000000a00 */
[----:B------:R-:W5:Y:S01]  /*0060*/  LDC.64 R34, c[0x0][0x210] ;  /* 0x00008400ff227b82 */ /* 0x000f620000000a00 */
[----:B-1----:R-:W-:-:S02]  /*0070*/  SHF.L.U32 R28, R0, 0x3, RZ ;  /* 0x00000003001c7819 */ /* 0x002fc400000006ff */
[----:B---3--:R-:W-:Y:S02]  /*0080*/  SHF.L.U32 R3, R2, 0xa, RZ ;  /* 0x0000000a02037819 */ /* 0x008fe400000006ff */
[----:B------:R-:W-:Y:S02]  /*0090*/  SHF.R.S32.HI R7, RZ, 0x15, R2 ;  /* 0x00000015ff077819 */ /* 0x000fe40000011402 */
[----:B------:R-:W-:Y:S02]  /*00a0*/  LOP3.LUT R28, R28, 0x3f8, RZ, 0xc0, !PT ;  /* 0x000003f81c1c7812 */ /* 0x000fe400078ec0ff */
[----:B------:R-:W-:Y:S02]  /*00b0*/  SGXT R7, R7, 0x1 ;  /* 0x000000010707781a */ /* 0x000fe40000000200 */
[----:B------:R-:W-:-:S04]  /*00c0*/  LOP3.LUT R2, R3, R28, RZ, 0xfc, !PT ;  /* 0x0000001c03027212 */ /* 0x000fc800078efcff */
[----:B------:R-:W-:-:S04]  /*00d0*/  LEA.HI R4, R7, R2, RZ, 0x7 ;  /* 0x0000000207047211 */ /* 0x000fc800078f38ff */
[----:B------:R-:W-:-:S04]  /*00e0*/  LOP3.LUT R5, R4, 0xffffff80, RZ, 0xc0, !PT ;  /* 0xffffff8004057812 */ /* 0x000fc800078ec0ff */
[----:B------:R-:W-:Y:S01]  /*00f0*/  IADD3 R30, R2, -R5, RZ ;  /* 0x80000005021e7210 */ /* 0x000fe20007ffe0ff */
[----:B-----5:R-:W-:-:S04]  /*0100*/  IMAD.WIDE R4, R2, 0x4, R34 ;  /* 0x0000000402047825 */ /* 0x020fc800078e0222 */
[C---:B--2---:R-:W-:Y:S01]  /*0110*/  IMAD.WIDE R20, R30.reuse, 0x4, R10 ;  /* 0x000000041e147825 */ /* 0x044fe200078e020a */
[----:B------:R-:W2:Y:S01]  /*0120*/  LDG.E.128 R12, desc[UR6][R4.64] ;  /* 0x00000006040c7981 */ /* 0x000ea2000c1e1d00 */
[----:B------:R-:W1:Y:S02]  /*0130*/  LDC.64 R10, c[0x0][0x228] ;  /* 0x00008a00ff0a7b82 */ /* 0x000e640000000a00 */
[C---:B----4-:R-:W-:Y:S02]  /*0140*/  IMAD.WIDE R16, R30.reuse, 0x4, R8 ;  /* 0x000000041e107825 */ /* 0x050fe400078e0208 */
[----:B------:R-:W3:Y:S04]  /*0150*/  LDG.E.EL.128 R20, desc[UR6][R20.64] ;  /* 0x0000000614147981 */ /* 0x000ee8000c2e1d00 */
[----:B------:R-:W2:Y:S01]  /*0160*/  LDG.E.EL.128 R16, desc[UR6][R16.64] ;  /* 0x0000000610107981 */ /* 0x000ea2000c2e1d00 */
[----:B-1----:R-:W-:-:S06]  /*0170*/  IMAD.WIDE R24, R30, 0x4, R10 ;  /* 0x000000041e187825 */ /* 0x002fcc00078e020a */
[----:B------:R-:W4:Y:S01]  /*0180*/  LDG.E.EL.128 R24, desc[UR6][R24.64] ;  /* 0x0000000618187981 */ /* 0x000f22000c2e1d00 */
[----:B------:R-:W1:Y:S01]  /*0190*/  S2UR UR5, SR_CgaCtaId ;  /* 0x00000000000579c3 */ /* 0x000e620000008800 */
[----:B------:R-:W-:Y:S01]  /*01a0*/  UMOV UR4, 0x400 ;  /* 0x0000040000047882 */ /* 0x000fe20000000000 */
[----:B------:R-:W-:Y:S01]  /*01b0*/  HFMA2.MMA R33, -RZ, RZ, 1.625, 0 ;  /* 0x3e800000ff217435 */ /* 0x000fe200000001ff */
[----:B------:R-:W-:Y:S01]  /*01c0*/  LOP3.LUT R6, R3, 0x4, R28, 0xfe, !PT ;  /* 0x0000000403067812 */ /* 0x000fe200078efe1c */
[----:B-1----:R-:W-:-:S06]  /*01d0*/  UPRMT UR4, UR5, 0x654, UR4 ;  /* 0x0000065405047896 */ /* 0x002fcc0008000004 */
[----:B------:R-:W-:Y:S01]  /*01e0*/  LEA R28, R28, UR4, 0x2 ;  /* 0x000000041c1c7c11 */ /* 0x000fe2000f8e10ff */
[----:B---3--:R-:W-:Y:S01]  /*01f0*/  FADD R20, R20, 9.9999997473787516356e-06 ;  /* 0x3727c5ac14147421 */ /* 0x008fe20000000000 */
[----:B------:R-:W-:Y:S01]  /*0200*/  FADD R21, R21, 9.9999997473787516356e-06 ;  /* 0x3727c5ac15157421 */ /* 0x000fe20000000000 */
[----:B--2---:R-:W-:Y:S01]  /*0210*/  FADD R13, R13, R17 ;  /* 0x000000110d0d7221 */ /* 0x004fe20000000000 */
[----:B------:R-:W-:Y:S01]  /*0220*/  FADD R12, R12, R16 ;  /* 0x000000100c0c7221 */ /* 0x000fe20000000000 */
[----:B------:R-:W1:Y:S01]  /*0230*/  MUFU.SQRT R17, R20 ;  /* 0x0000001400117308 */ /* 0x000e620000002000 */
[----:B------:R-:W-:Y:S01]  /*0240*/  FADD R22, R22, 9.9999997473787516356e-06 ;  /* 0x3727c5ac16167421 */ /* 0x000fe20000000000 */
[----:B------:R-:W-:-:S06]  /*0250*/  FADD R23, R23, 9.9999997473787516356e-06 ;  /* 0x3727c5ac17177421 */ /* 0x000fcc0000000000 */
[----:B------:R2:W3:Y:S01]  /*0260*/  MUFU.SQRT R16, R21 ;  /* 0x0000001500107308 */ /* 0x0004e20000002000 */
[----:B------:R-:W-:Y:S01]  /*0270*/  FADD R15, R15, R19 ;  /* 0x000000130f0f7221 */ /* 0x000fe20000000000 */
[----:B------:R-:W-:-:S06]  /*0280*/  FADD R14, R14, R18 ;  /* 0x000000120e0e7221 */ /* 0x000fcc0000000000 */
[----:B------:R-:W5:Y:S01]  /*0290*/  MUFU.SQRT R19, R22 ;  /* 0x0000001600137308 */ /* 0x000f620000002000 */
[----:B-1----:R-:W-:Y:S01]  /*02a0*/  FSETP.GT.AND P6, PT, R17, 8.50705917302346158658e+37, PT ;  /* 0x7e8000001100780b */ /* 0x002fe20003fc4000 */
[----:B--2---:R-:W1:Y:S06]  /*02b0*/  LDC.64 R20, c[0x0][0x240] ;  /* 0x00009000ff147b82 */ /* 0x004e6c0000000a00 */
[----:B------:R2:W2:Y:S01]  /*02c0*/  MUFU.SQRT R18, R23 ;  /* 0x0000001700127308 */ /* 0x0004a20000002000 */
[C---:B---3--:R-:W-:Y:S02]  /*02d0*/  FSETP.GT.AND P5, PT, R16.reuse, 8.50705917302346158658e+37, PT ;  /* 0x7e8000001000780b */ /* 0x048fe40003fa4000 */
[----:B------:R-:W-:Y:S01]  /*02e0*/  FSETP.GEU.AND P3, PT, R16, 1.175494350822287508e-38, PT ;  /* 0x008000001000780b */ /* 0x000fe20003f6e000 */
[----:B------:R3:W-:Y:S01]  /*02f0*/  STS.128 [R28], R12 ;  /* 0x0000000c1c007388 */ /* 0x0007e20000000c00 */
[----:B-----5:R-:W-:Y:S01]  /*0300*/  FSETP.GT.AND P2, PT, R19, 8.50705917302346158658e+37, PT ;  /* 0x7e8000001300780b */ /* 0x020fe20003f44000 */
[----:B----4-:R-:W-:Y:S01]  /*0310*/  FADD R26, -R26, R14 ;  /* 0x0000000e1a1a7221 */ /* 0x010fe20000000100 */
[C---:B------:R-:W-:Y:S01]  /*0320*/  FSETP.GEU.AND P4, PT, R17.reuse, 1.175494350822287508e-38, PT ;  /* 0x008000001100780b */ /* 0x040fe20003f8e000 */
[----:B------:R-:W-:Y:S01]  /*0330*/  @P6 FMUL R17, R17, 0.25 ;  /* 0x3e80000011116820 */ /* 0x000fe20000400000 */
[----:B------:R-:W-:Y:S01]  /*0340*/  FSETP.GEU.AND P1, PT, R19, 1.175494350822287508e-38, PT ;  /* 0x008000001300780b */ /* 0x000fe20003f2e000 */
[----:B------:R-:W-:Y:S01]  /*0350*/  FADD R25, -R25, R13 ;  /* 0x0000000d19197221 */ /* 0x000fe20000000100 */
[----:B--2---:R-:W2:Y:S01]  /*0360*/  LDC.64 R22, c[0x0][0x238] ;  /* 0x00008e00ff167b82 */ /* 0x004ea20000000a00 */
[----:B0-----:R-:W-:-:S02]  /*0370*/  FSETP.GT.AND P0, PT, R18, 8.50705917302346158658e+37, PT ;  /* 0x7e8000001200780b */ /* 0x001fc40003f04000 */
[----:B------:R-:W-:Y:S01]  /*0380*/  @P5 FMUL R16, R16, 0.25 ;  /* 0x3e80000010105820 */ /* 0x000fe20000400000 */
[----:B---3--:R-:W-:Y:S02]  /*0390*/  FSEL R14, R33, 1, P6 ;  /* 0x3f800000210e7808 */ /* 0x008fe40003000000 */
[----:B------:R-:W-:Y:S01]  /*03a0*/  FSETP.GEU.AND P6, PT, R18, 1.175494350822287508e-38, PT ;  /* 0x008000001200780b */ /* 0x000fe20003fce000 */
[----:B------:R-:W-:Y:S01]  /*03b0*/  @!P3 FMUL R16, R16, 16777216 ;  /* 0x4b8000001010b820 */ /* 0x000fe20000400000 */
[----:B------:R-:W-:-:S03]  /*03c0*/  @P2 FMUL R19, R19, 0.25 ;  /* 0x3e80000013132820 */ /* 0x000fc60000400000 */
[----:B------:R-:W0:Y:S03]  /*03d0*/  MUFU.RCP R32, R16 ;  /* 0x0000001000207308 */ /* 0x000e260000001000 */
[----:B------:R-:W-:Y:S01]  /*03e0*/  @P0 FMUL R18, R18, 0.25 ;  /* 0x3e80000012120820 */ /* 0x000fe20000400000 */
[----:B------:R-:W-:Y:S01]  /*03f0*/  @!P4 FMUL R17, R17, 16777216 ;  /* 0x4b8000001111c820 */ /* 0x000fe20000400000 */
[----:B------:R-:W-:Y:S01]  /*0400*/  @!P1 FMUL R19, R19, 16777216 ;  /* 0x4b80000013139820 */ /* 0x000fe20000400000 */
[----:B------:R-:W-:Y:S02]  /*0410*/  FSEL R13, R33, 1, P5 ;  /* 0x3f800000210d7808 */ /* 0x000fe40002800000 */
[----:B------:R-:W-:Y:S02]  /*0420*/  @!P6 FMUL R18, R18, 16777216 ;  /* 0x4b8000001212e820 */ /* 0x000fe40000400000 */
[----:B------:R-:W3:Y:S01]  /*0430*/  MUFU.RCP R17, R17 ;  /* 0x0000001100117308 */ /* 0x000ee20000001000 */
[----:B------:R-:W-:Y:S01]  /*0440*/  @!P3 FMUL R13, R13, 16777216 ;  /* 0x4b8000000d0db820 */ /* 0x000fe20000400000 */
[----:B------:R-:W-:-:S06]  /*0450*/  FADD R24, -R24, R12 ;  /* 0x0000000c18187221 */ /* 0x000fcc0000000100 */
[----:B------:R-:W4:Y:S01]  /*0460*/  MUFU.RCP R19, R19 ;  /* 0x0000001300137308 */ /* 0x000f220000001000 */
[----:B0-----:R-:W-:Y:S01]  /*0470*/  FMUL R32, R32, R13 ;  /* 0x0000000d20207220 */ /* 0x001fe20000400000 */
[----:B------:R-:W-:-:S06]  /*0480*/  FSEL R12, R33, 1, P2 ;  /* 0x3f800000210c7808 */ /* 0x000fcc0001000000 */
[----:B------:R-:W0:Y:S01]  /*0490*/  MUFU.RCP R18, R18 ;  /* 0x0000001200127308 */ /* 0x000e220000001000 */
[----:B------:R-:W-:Y:S01]  /*04a0*/  FSEL R13, R33, 1, P0 ;  /* 0x3f800000210d7808 */ /* 0x000fe20000000000 */
[----:B------:R-:W-:Y:S01]  /*04b0*/  @!P4 FMUL R14, R14, 16777216 ;  /* 0x4b8000000e0ec820 */ /* 0x000fe20000400000 */
[----:B------:R-:W-:-:S03]  /*04c0*/  @!P1 FMUL R12, R12, 16777216 ;  /* 0x4b8000000c0c9820 */ /* 0x000fc60000400000 */
[----:B------:R-:W-:Y:S01]  /*04d0*/  @!P6 FMUL R13, R13, 16777216 ;  /* 0x4b8000000d0de820 */ /* 0x000fe20000400000 */
[----:B---3--:R-:W-:Y:S01]  /*04e0*/  FMUL R17, R17, R14 ;  /* 0x0000000e11117220 */ /* 0x008fe20000400000 */
[----:B----4-:R-:W-:Y:S01]  /*04f0*/  FMUL R19, R19, R12 ;  /* 0x0000000c13137220 */ /* 0x010fe20000400000 */
[----:B------:R-:W-:Y:S02]  /*0500*/  FADD R27, -R27, R15 ;  /* 0x0000000f1b1b7221 */ /* 0x000fe40000000100 */
[----:B------:R-:W-:Y:S01]  /*0510*/  FMUL R36, R17, R24 ;  /* 0x0000001811247220 */ /* 0x000fe20000400000 */
[----:B0-----:R-:W-:Y:S01]  /*0520*/  FMUL R12, R18, R13 ;  /* 0x0000000d120c7220 */ /* 0x001fe20000400000 */
[----:B-1----:R-:W-:-:S04]  /*0530*/  IMAD.WIDE R16, R30, 0x4, R20 ;  /* 0x000000041e107825 */ /* 0x002fc800078e0214 */
[----:B------:R-:W-:Y:S01]  /*0540*/  FMUL R31, R19, R26 ;  /* 0x0000001a131f7220 */ /* 0x000fe20000400000 */
[----:B------:R-:W0:Y:S01]  /*0550*/  LDC.64 R20, c[0x0][0x230] ;  /* 0x00008c00ff147b82 */ /* 0x000e220000000a00 */
[----:B------:R-:W-:Y:S01]  /*0560*/  FMUL R24, R12, R27 ;  /* 0x0000001b0c187220 */ /* 0x000fe20000400000 */
[----:B--2---:R-:W-:Y:S01]  /*0570*/  IMAD.WIDE R12, R30, 0x4, R22 ;  /* 0x000000041e0c7825 */ /* 0x004fe200078e0216 */
[----:B------:R-:W2:Y:S05]  /*0580*/  LDG.E.EL.128 R16, desc[UR6][R16.64] ;  /* 0x0000000610107981 */ /* 0x000eaa000c2e1d00 */
[----:B------:R-:W2:Y:S01]  /*0590*/  LDG.E.EL.128 R12, desc[UR6][R12.64] ;  /* 0x000000060c0c7981 */ /* 0x000ea2000c2e1d00 */
[----:B------:R-:W-:Y:S01]  /*05a0*/  LEA.HI R7, R7, R6, RZ, 0x7 ;  /* 0x0000000607077211 */ /* 0x000fe200078f38ff */
[----:B------:R-:W1:Y:S03]  /*05b0*/  LDC.64 R26, c[0x0][0x228] ;  /* 0x00008a00ff1a7b82 */ /* 0x000e660000000a00 */
[----:B------:R-:W-:-:S04]  /*05c0*/  LOP3.LUT R7, R7, 0xffffff80, RZ, 0xc0, !PT ;  /* 0xffffff8007077812 */ /* 0x000fc800078ec0ff */
[----:B------:R-:W-:Y:S02]  /*05d0*/  IADD3 R29, R6, -R7, RZ ;  /* 0x80000007061d7210 */ /* 0x000fe40007ffe0ff */
[----:B------:R-:W3:Y:S03]  /*05e0*/  LDG.E.128 R4, desc[UR6][R4.64+0x10] ;  /* 0x0000100604047981 */ /* 0x000ee6000c1e1d00 */
[----:B0-----:R-:W-:-:S06]  /*05f0*/  IMAD.WIDE R20, R29, 0x4, R20 ;  /* 0x000000041d147825 */ /* 0x001fcc00078e0214 */
[----:B------:R-:W4:Y:S01]  /*0600*/  LDG.E.EL.128 R20, desc[UR6][R20.64] ;  /* 0x0000000614147981 */ /* 0x000f22000c2e1d00 */
[----:B------:R-:W-:-:S06]  /*0610*/  IMAD.WIDE R8, R29, 0x4, R8 ;  /* 0x000000041d087825 */ /* 0x000fcc00078e0208 */
[----:B------:R-:W3:Y:S01]  /*0620*/  LDG.E.EL.128 R8, desc[UR6][R8.64] ;  /* 0x0000000608087981 */ /* 0x000ee2000c2e1d00 */
[----:B------:R-:W-:Y:S01]  /*0630*/  FMUL R32, R32, R25 ;  /* 0x0000001920207220 */ /* 0x000fe20000400000 */
[----:B--2---:R-:W-:Y:S01]  /*0640*/  FFMA R30, R15, R24, R19 ;  /* 0x000000180f1e7223 */ /* 0x004fe20000000013 */
[----:B-1----:R-:W-:-:S06]  /*0650*/  IMAD.WIDE R24, R29, 0x4, R26 ;  /* 0x000000041d187825 */ /* 0x002fcc00078e021a */
[----:B------:R-:W2:Y:S01]  /*0660*/  LDG.E.EL.128 R24, desc[UR6][R24.64] ;  /* 0x0000000618187981 */ /* 0x000ea2000c2e1d00 */
[----:B----4-:R-:W-:-:S06]  /*0670*/  FADD R15, R20, 9.9999997473787516356e-06 ;  /* 0x3727c5ac140f7421 */ /* 0x010fcc0000000000 */
[----:B------:R-:W0:Y:S01]  /*0680*/  MUFU.SQRT R15, R15 ;  /* 0x0000000f000f7308 */ /* 0x000e220000002000 */
[----:B------:R-:W-:Y:S01]  /*0690*/  FADD R22, R22, 9.9999997473787516356e-06 ;  /* 0x3727c5ac16167421 */ /* 0x000fe20000000000 */
[----:B------:R-:W-:Y:S01]  /*06a0*/  FADD R23, R23, 9.9999997473787516356e-06 ;  /* 0x3727c5ac17177421 */ /* 0x000fe20000000000 */
[----:B---3--:R-:W-:Y:S01]  /*06b0*/  FADD R4, R4, R8 ;  /* 0x0000000804047221 */ /* 0x008fe20000000000 */
[----:B------:R-:W-:Y:S01]  /*06c0*/  FFMA R32, R13, R32, R17 ;  /* 0x000000200d207223 */ /* 0x000fe20000000011 */
[----:B------:R-:W-:-:S03]  /*06d0*/  FADD R8, R21, 9.9999997473787516356e-06 ;  /* 0x3727c5ac15087421 */ /* 0x000fc60000000000 */
[----:B------:R-:W1:Y:S08]  /*06e0*/  MUFU.SQRT R13, R23 ;  /* 0x00000017000d7308 */ /* 0x000e700000002000 */
[----:B------:R-:W3:Y:S01]  /*06f0*/  MUFU.SQRT R22, R22 ;  /* 0x0000001600167308 */ /* 0x000ee20000002000 */
[C---:B0-----:R-:W-:Y:S02]  /*0700*/  FSETP.GT.AND P6, PT, R15.reuse, 8.50705917302346158658e+37, PT ;  /* 0x7e8000000f00780b */ /* 0x041fe40003fc4000 */
[----:B------:R-:W-:-:S05]  /*0710*/  FSETP.GEU.AND P4, PT, R15, 1.175494350822287508e-38, PT ;  /* 0x008000000f00780b */ /* 0x000fca0003f8e000 */
[----:B------:R-:W0:Y:S01]  /*0720*/  MUFU.SQRT R17, R8 ;  /* 0x0000000800117308 */ /* 0x000e220000002000 */
[----:B------:R-:W-:Y:S01]  /*0730*/  FFMA R31, R14, R31, R18 ;  /* 0x0000001f0e1f7223 */ /* 0x000fe20000000012 */
[----:B------:R-:W-:Y:S01]  /*0740*/  FFMA R20, R12, R36, R16 ;  /* 0x000000240c147223 */ /* 0x000fe20000000010 */
[----:B------:R-:W4:Y:S01]  /*0750*/  LDC.64 R18, c[0x0][0x240] ;  /* 0x00009000ff127b82 */ /* 0x000f220000000a00 */
[----:B-1----:R-:W-:Y:S01]  /*0760*/  FSETP.GT.AND P2, PT, R13, 8.50705917302346158658e+37, PT ;  /* 0x7e8000000d00780b */ /* 0x002fe20003f44000 */
[----:B------:R-:W-:Y:S01]  /*0770*/  FADD R5, R5, R9 ;  /* 0x0000000905057221 */ /* 0x000fe20000000000 */
[----:B------:R-:W-:Y:S01]  /*0780*/  @P6 FMUL R15, R15, 0.25 ;  /* 0x3e8000000f0f6820 */ /* 0x000fe20000400000 */
[----:B---3--:R-:W-:-:S04]  /*0790*/  FSETP.GT.AND P3, PT, R22, 8.50705917302346158658e+37, PT ;  /* 0x7e8000001600780b */ /* 0x008fc80003f64000 */
[----:B------:R-:W1:Y:S01]  /*07a0*/  LDC.64 R36, c[0x0][0x238] ;  /* 0x00008e00ff247b82 */ /* 0x000e620000000a00 */
[----:B------:R-:W-:Y:S02]  /*07b0*/  FSEL R14, R33, 1, P6 ;  /* 0x3f800000210e7808 */ /* 0x000fe40003000000 */
[----:B------:R-:W-:Y:S02]  /*07c0*/  FSETP.GEU.AND P6, PT, R13, 1.175494350822287508e-38, PT ;  /* 0x008000000d00780b */ /* 0x000fe40003fce000 */
[----:B0-----:R-:W-:-:S03]  /*07d0*/  FSETP.GT.AND P5, PT, R17, 8.50705917302346158658e+37, PT ;  /* 0x7e8000001100780b */ /* 0x001fc60003fa4000 */
[----:B------:R-:W0:Y:S01]  /*07e0*/  LDC.64 R8, c[0x0][0x248] ;  /* 0x00009200ff087b82 */ /* 0x000e220000000a00 */
[C---:B------:R-:W-:Y:S01]  /*07f0*/  FSETP.GEU.AND P0, PT, R22.reuse, 1.175494350822287508e-38, PT ;  /* 0x008000001600780b */ /* 0x040fe20003f0e000 */
[----:B------:R-:W-:Y:S01]  /*0800*/  @!P4 FMUL R15, R15, 16777216 ;  /* 0x4b8000000f0fc820 */ /* 0x000fe20000400000 */
[----:B------:R-:W-:Y:S01]  /*0810*/  FSETP.GEU.AND P1, PT, R17, 1.175494350822287508e-38, PT ;  /* 0x008000001100780b */ /* 0x000fe20003f2e000 */
[----:B------:R-:W-:Y:S01]  /*0820*/  @P2 FMUL R13, R13, 0.25 ;  /* 0x3e8000000d0d2820 */ /* 0x000fe20000400000 */
[----:B------:R-:W-:-:S03]  /*0830*/  @P3 FMUL R22, R22, 0.25 ;  /* 0x3e80000016163820 */ /* 0x000fc60000400000 */
[----:B------:R-:W3:Y:S01]  /*0840*/  MUFU.RCP R15, R15 ;  /* 0x0000000f000f7308 */ /* 0x000ee20000001000 */
[----:B------:R-:W-:Y:S01]  /*0850*/  @!P6 FMUL R13, R13, 16777216 ;  /* 0x4b8000000d0de820 */ /* 0x000fe20000400000 */
[----:B------:R-:W-:Y:S01]  /*0860*/  @P5 FMUL R17, R17, 0.25 ;  /* 0x3e80000011115820 */ /* 0x000fe20000400000 */
[----:B------:R-:W-:Y:S01]  /*0870*/  FADD R6, R6, R10 ;  /* 0x0000000a06067221 */ /* 0x000fe20000000000 */
[----:B------:R-:W-:Y:S02]  /*0880*/  FADD R7, R7, R11 ;  /* 0x0000000b07077221 */ /* 0x000fe40000000000 */
[----:B------:R-:W-:Y:S01]  /*0890*/  @!P0 FMUL R22, R22, 16777216 ;  /* 0x4b80000016168820 */ /* 0x000fe20000400000 */
[----:B------:R-:W-:Y:S01]  /*08a0*/  @!P4 FMUL R14, R14, 16777216 ;  /* 0x4b8000000e0ec820 */ /* 0x000fe20000400000 */
[----:B------:R-:W-:Y:S01]  /*08b0*/  @!P1 FMUL R17, R17, 16777216 ;  /* 0x4b80000011119820 */ /* 0x000fe20000400000 */
[----:B------:R4:W-:Y:S01]  /*08c0*/  MUFU.RCP R23, R13 ;  /* 0x0000000d00177308 */ /* 0x0009e20000001000 */
[----:B-1----:R-:W-:-:S04]  /*08d0*/  IMAD.WIDE R10, R29, 0x4, R36 ;  /* 0x000000041d0a7825 */ /* 0x002fc800078e0224 */
[----:B----4-:R-:W-:-:S03]  /*08e0*/  IMAD.WIDE R12, R29, 0x4, R18 ;  /* 0x000000041d0c7825 */ /* 0x010fc600078e0212 */
[----:B------:R1:W4:Y:S01]  /*08f0*/  MUFU.RCP R21, R17 ;  /* 0x0000001100157308 */ /* 0x0003220000001000 */
[----:B---3--:R-:W-:Y:S01]  /*0900*/  FMUL R29, R15, R14 ;  /* 0x0000000e0f1d7220 */ /* 0x008fe20000400000 */
[----:B0-----:R-:W-:Y:S02]  /*0910*/  IMAD.WIDE R36, R2, 0x4, R8 ;  /* 0x0000000402247825 */ /* 0x001fe400078e0208 */
[----:B------:R-:W3:Y:S04]  /*0920*/  LDG.E.EL.128 R8, desc[UR6][R10.64] ;  /* 0x000000060a087981 */ /* 0x000ee8000c2e1d00 */
[----:B------:R-:W0:Y:S01]  /*0930*/  MUFU.RCP R22, R22 ;  /* 0x0000001600167308 */ /* 0x000e220000001000 */
[----:B------:R-:W3:Y:S01]  /*0940*/  LDG.E.EL.128 R12, desc[UR6][R12.64] ;  /* 0x000000060c0c7981 */ /* 0x000ee2000c2e1d00 */
[----:B------:R-:W-:-:S02]  /*0950*/  FSEL R16, R33, 1, P5 ;  /* 0x3f80000021107808 */ /* 0x000fc40002800000 */
[C---:B-1----:R-:W-:Y:S02]  /*0960*/  FSEL R17, R33.reuse, 1, P3 ;  /* 0x3f80000021117808 */ /* 0x042fe40001800000 */
[----:B------:R-:W-:Y:S01]  /*0970*/  FSEL R18, R33, 1, P2 ;  /* 0x3f80000021127808 */ /* 0x000fe20001000000 */
[----:B------:R-:W-:Y:S02]  /*0980*/  @!P1 FMUL R16, R16, 16777216 ;  /* 0x4b80000010109820 */ /* 0x000fe40000400000 */
[----:B------:R-:W-:Y:S02]  /*0990*/  @!P0 FMUL R17, R17, 16777216 ;  /* 0x4b80000011118820 */ /* 0x000fe40000400000 */
[----:B------:R-:W-:Y:S01]  /*09a0*/  @!P6 FMUL R18, R18, 16777216 ;  /* 0x4b8000001212e820 */ /* 0x000fe20000400000 */
[----:B----4-:R-:W-:Y:S01]  /*09b0*/  FMUL R21, R21, R16 ;  /* 0x0000001015157220 */ /* 0x010fe20000400000 */
[----:B0-----:R-:W-:Y:S02]  /*09c0*/  FMUL R22, R22, R17 ;  /* 0x0000001116167220 */ /* 0x001fe40000400000 */
[----:B------:R-:W-:-:S02]  /*09d0*/  FMUL R23, R23, R18 ;  /* 0x0000001217177220 */ /* 0x000fc40000400000 */
[----:B------:R-:W4:Y:S04]  /*09e0*/  LDG.E.128 R16, desc[UR6][R36.64] ;  /* 0x0000000624107981 */ /* 0x000f28000c1e1d00 */
[----:B------:R0:W-:Y:S01]  /*09f0*/  STS.128 [R28+0x10], R4 ;  /* 0x000010041c007388 */ /* 0x0001e20000000c00 */
[----:B--2---:R-:W-:Y:S01]  /*0a00*/  FADD R24, -R24, R4 ;  /* 0x0000000418187221 */ /* 0x004fe20000000100 */
[----:B------:R-:W-:Y:S01]  /*0a10*/  FADD R25, -R25, R5 ;  /* 0x0000000519197221 */ /* 0x000fe20000000100 */
[----:B------:R-:W-:Y:S01]  /*0a20*/  FADD R27, -R27, R7 ;  /* 0x000000071b1b7221 */ /* 0x000fe20000000100 */
[----:B------:R-:W-:Y:S02]  /*0a30*/  FADD R33, -R26, R6 ;  /* 0x000000061a217221 */ /* 0x000fe40000000100 */
[----:B0-----:R-:W2:Y:S01]  /*0a40*/  LDG.E.128 R4, desc[UR6][R36.64+0x10] ;  /* 0x0000100624047981 */ /* 0x001ea2000c1e1d00 */
[----:B------:R-:W-:Y:S01]  /*0a50*/  SHF.L.U32 R0, R0, 0x2, RZ ;  /* 0x0000000200007819 */ /* 0x000fe200000006ff */
[----:B------:R-:W-:-:S03]  /*0a60*/  FMUL R29, R29, R24 ;  /* 0x000000181d1d7220 */ /* 0x000fc60000400000 */
[----:B------:R-:W-:Y:S01]  /*0a70*/  LOP3.LUT R0, R0, 0x1fc, RZ, 0xc0, !PT ;  /* 0x000001fc00007812 */ /* 0x000fe200078ec0ff */
[----:B------:R-:W-:Y:S01]  /*0a80*/  FMUL R24, R21, R25 ;  /* 0x0000001915187220 */ /* 0x000fe20000400000 */
[----:B------:R-:W-:Y:S01]  /*0a90*/  FMUL R33, R22, R33 ;  /* 0x0000002116217220 */ /* 0x000fe20000400000 */
[----:B------:R-:W-:Y:S01]  /*0aa0*/  FMUL R26, R23, R27 ;  /* 0x0000001b171a7220 */ /* 0x000fe20000400000 */
[----:B------:R-:W-:Y:S01]  /*0ab0*/  LEA R22, R0, UR4, 0x2 ;  /* 0x0000000400167c11 */ /* 0x000fe2000f8e10ff */
[----:B------:R-:W-:Y:S01]  /*0ac0*/  ULDC.64 UR4, c[0x0][0x210] ;  /* 0x0000840000047ab9 */ /* 0x000fe20000000a00 */
[----:B---3--:R-:W-:Y:S01]  /*0ad0*/  FFMA R21, R9, R24, R13 ;  /* 0x0000001809157223 */ /* 0x008fe2000000000d */
[----:B------:R-:W-:Y:S01]  /*0ae0*/  FFMA R23, R8, R29, R12 ;  /* 0x0000001d08177223 */ /* 0x000fe2000000000c */
[----:B------:R-:W-:Y:S01]  /*0af0*/  FFMA R24, R10, R33, R14 ;  /* 0x000000210a187223 */ /* 0x000fe2000000000e */
[----:B------:R-:W-:Y:S01]  /*0b00*/  FFMA R25, R11, R26, R15 ;  /* 0x0000001a0b197223 */ /* 0x000fe2000000000f */
[----:B------:R-:W-:Y:S01]  /*0b10*/  BAR.SYNC.DEFER_BLOCKING 0x0 ;  /* 0x0000000000007b1d */ /* 0x000fe20000010000 */
[----:B----4-:R-:W-:-:S05]  /*0b20*/  FSETP.GT.AND P6, PT, R20, -R16, PT ;  /* 0x800000101400720b */ /* 0x010fca0003fc4000 */
[----:B------:R-:W0:Y:S04]  /*0b30*/  LDS.128 R8, [R22] ;  /* 0x0000000016087984 */ /* 0x000e280000000c00 */
[----:B------:R-:W1:Y:S01]  /*0b40*/  LDS.128 R12, [R22+0x800] ;  /* 0x00080000160c7984 */ /* 0x000e620000000c00 */
[----:B------:R-:W-:Y:S01]  /*0b50*/  FSETP.GT.AND P0, PT, R32, -R17, PT ;  /* 0x800000112000720b */ /* 0x000fe20003f04000 */
[----:B------:R-:W-:Y:S01]  /*0b60*/  FADD R16, R16, R20 ;  /* 0x0000001410107221 */ /* 0x000fe20000000000 */
[----:B------:R-:W-:Y:S01]  /*0b70*/  FSETP.GT.AND P1, PT, R31, -R18, PT ;  /* 0x800000121f00720b */ /* 0x000fe20003f24000 */
[----:B------:R-:W-:Y:S01]  /*0b80*/  FADD R17, R17, R32 ;  /* 0x0000002011117221 */ /* 0x000fe20000000000 */
[----:B------:R-:W-:Y:S01]  /*0b90*/  FSETP.GT.AND P2, PT, R30, -R19, PT ;  /* 0x800000131e00720b */ /* 0x000fe20003f44000 */
[----:B------:R-:W-:Y:S01]  /*0ba0*/  @!P6 FMUL R16, R16, 0.0099999997764825820923 ;  /* 0x3c23d70a1010e820 */ /* 0x000fe20000400000 */
[----:B------:R-:W-:-:S02]  /*0bb0*/  SEL R29, RZ, 0x1, !P6 ;  /* 0x00000001ff1d7807 */ /* 0x000fc40007000000 */
[----:B------:R-:W-:Y:S02]  /*0bc0*/  SEL R20, RZ, 0x1, !P0 ;  /* 0x00000001ff147807 */ /* 0x000fe40004000000 */
[----:B------:R-:W-:Y:S02]  /*0bd0*/  SEL R26, RZ, 0x1, !P1 ;  /* 0x00000001ff1a7807 */ /* 0x000fe40004800000 */
[----:B------:R-:W-:Y:S01]  /*0be0*/  SEL R27, RZ, 0x1, !P2 ;  /* 0x00000001ff1b7807 */ /* 0x000fe20005000000 */
[----:B------:R-:W-:Y:S01]  /*0bf0*/  @!P0 FMUL R17, R17, 0.0099999997764825820923 ;  /* 0x3c23d70a11118820 */ /* 0x000fe20000400000 */
[----:B------:R-:W-:Y:S02]  /*0c00*/  PRMT R20, R29, 0x3340, R20 ;  /* 0x000033401d147816 */ /* 0x000fe40000000014 */
[----:B------:R-:W-:Y:S01]  /*0c10*/  PRMT R27, R26, 0x3340, R27 ;  /* 0x000033401a1b7816 */ /* 0x000fe2000000001b */
[----:B------:R-:W-:Y:S01]  /*0c20*/  FADD R19, R19, R30 ;  /* 0x0000001e13137221 */ /* 0x000fe20000000000 */
[----:B------:R-:W-:-:S03]  /*0c30*/  FADD R18, R18, R31 ;  /* 0x0000001f12127221 */ /* 0x000fc60000000000 */
[----:B------:R-:W-:Y:S01]  /*0c40*/  @!P2 FMUL R19, R19, 0.0099999997764825820923 ;  /* 0x3c23d70a1313a820 */ /* 0x000fe20000400000 */
[----:B------:R-:W-:Y:S01]  /*0c50*/  @!P1 FMUL R18, R18, 0.0099999997764825820923 ;  /* 0x3c23d70a12129820 */ /* 0x000fe20000400000 */
[----:B--2---:R-:W-:Y:S02]  /*0c60*/  FSETP.GT.AND P3, PT, R23, -R4, PT ;  /* 0x800000041700720b */ /* 0x004fe40003f64000 */
[----:B------:R-:W-:Y:S01]  /*0c70*/  FSETP.GT.AND P4, PT, R21, -R5, PT ;  /* 0x800000051500720b */ /* 0x000fe20003f84000 */
[----:B------:R-:W-:Y:S01]  /*0c80*/  FADD R5, R5, R21 ;  /* 0x0000001505057221 */ /* 0x000fe20000000000 */
[----:B------:R-:W-:Y:S01]  /*0c90*/  LOP3.LUT R21, R3, R0, RZ, 0xfc, !PT ;  /* 0x0000000003157212 */ /* 0x000fe200078efcff */
[----:B------:R-:W-:Y:S01]  /*0ca0*/  FADD R4, R4, R23 ;  /* 0x0000001704047221 */ /* 0x000fe20000000000 */
[----:B------:R-:W-:Y:S01]  /*0cb0*/  FSETP.GT.AND P5, PT, R24, -R6, PT ;  /* 0x800000061800720b */ /* 0x000fe20003fa4000 */
[----:B------:R-:W-:Y:S01]  /*0cc0*/  FADD R6, R6, R24 ;  /* 0x0000001806067221 */ /* 0x000fe20000000000 */
[----:B------:R-:W-:-:S02]  /*0cd0*/  SEL R0, RZ, 0x1, !P3 ;  /* 0x00000001ff007807 */ /* 0x000fc40005800000 */
[----:B------:R-:W-:Y:S02]  /*0ce0*/  SEL R23, RZ, 0x1, !P4 ;  /* 0x00000001ff177807 */ /* 0x000fe40006000000 */
[----:B------:R-:W-:Y:S02]  /*0cf0*/  SHF.R.S32.HI R24, RZ, 0x1f, R3 ;  /* 0x0000001fff187819 */ /* 0x000fe40000011403 */
[----:B------:R-:W-:Y:S02]  /*0d00*/  SHF.L.U32 R3, R21, 0x2, RZ ;  /* 0x0000000215037819 */ /* 0x000fe400000006ff */
[----:B------:R-:W-:Y:S02]  /*0d10*/  PRMT R23, R0, 0x3340, R23 ;  /* 0x0000334000177816 */ /* 0x000fe40000000017 */
[----:B------:R-:W-:Y:S02]  /*0d20*/  FSETP.GT.AND P6, PT, R25, -R7, PT ;  /* 0x800000071900720b */ /* 0x000fe40003fc4000 */
[----:B------:R-:W-:-:S02]  /*0d30*/  SHF.L.U64.HI R0, R21, 0x2, R24 ;  /* 0x0000000215007819 */ /* 0x000fc40000010218 */
[----:B------:R-:W-:Y:S01]  /*0d40*/  IADD3 R24, P0, R3, UR4, RZ ;  /* 0x0000000403187c10 */ /* 0x000fe2000ff1e0ff */
[----:B------:R-:W-:Y:S01]  /*0d50*/  FADD R7, R7, R25 ;  /* 0x0000001907077221 */ /* 0x000fe20000000000 */
[----:B------:R-:W-:Y:S02]  /*0d60*/  SEL R29, RZ, 0x1, !P5 ;  /* 0x00000001ff1d7807 */ /* 0x000fe40006800000 */
[----:B------:R-:W-:Y:S02]  /*0d70*/  SEL R26, RZ, 0x1, !P6 ;  /* 0x00000001ff1a7807 */ /* 0x000fe40007000000 */
[----:B------:R-:W-:Y:S01]  /*0d80*/  IADD3.X R25, R0, UR5, RZ, P0, !PT ;  /* 0x0000000500197c10 */ /* 0x000fe200087fe4ff */
[----:B------:R-:W-:Y:S01]  /*0d90*/  ULDC.64 UR4, c[0x0][0x250] ;  /* 0x0000940000047ab9 */ /* 0x000fe20000000a00 */
[----:B------:R-:W-:Y:S02]  /*0da0*/  PRMT R32, R29, 0x3340, R26 ;  /* 0x000033401d207816 */ /* 0x000fe4000000001a */
[----:B------:R-:W-:Y:S01]  /*0db0*/  IADD3 R30, P0, R2, UR4, RZ ;  /* 0x00000004021e7c10 */ /* 0x000fe2000ff1e0ff */
[----:B------:R-:W-:Y:S01]  /*0dc0*/  IMAD.WIDE R34, R21, 0x4, R34 ;  /* 0x0000000415227825 */ /* 0x000fe200078e0222 */
[----:B------:R-:W-:-:S02]  /*0dd0*/  PRMT R26, R20, 0x5410, R27 ;  /* 0x00005410141a7816 */ /* 0x000fc4000000001b */
[----:B------:R-:W-:Y:S01]  /*0de0*/  LEA.HI.X.SX32 R31, R2, UR5, 0x1, P0 ;  /* 0x00000005021f7c11 */ /* 0x000fe200080f0eff */
[----:B------:R-:W-:Y:S01]  /*0df0*/  @!P3 FMUL R4, R4, 0.0099999997764825820923 ;  /* 0x3c23d70a0404b820 */ /* 0x000fe20000400000 */
[----:B------:R-:W-:Y:S01]  /*0e00*/  PRMT R27, R23, 0x5410, R32 ;  /* 0x00005410171b7816 */ /* 0x000fe20000000020 */
[----:B0-----:R-:W-:Y:S01]  /*0e10*/  STG.E.128 desc[UR6][R34.64], R8 ;  /* 0x0000000822007986 */ /* 0x001fe2000c101d06 */
[----:B------:R-:W-:Y:S01]  /*0e20*/  @!P4 FMUL R5, R5, 0.0099999997764825820923 ;  /* 0x3c23d70a0505c820 */ /* 0x000fe20000400000 */
[----:B------:R-:W-:Y:S01]  /*0e30*/  @!P5 FMUL R6, R6, 0.0099999997764825820923 ;  /* 0x3c23d70a0606d820 */ /* 0x000fe20000400000 */
[----:B------:R-:W-:Y:S01]  /*0e40*/  @!P6 FMUL R7, R7, 0.0099999997764825820923 ;  /* 0x3c23d70a0707e820 */ /* 0x000fe20000400000 */
[----:B-1----:R0:W-:Y:S01]  /*0e50*/  STG.E.128 desc[UR6][R24.64+0x800], R12 ;  /* 0x0008000c18007986 */ /* 0x0021e2000c101d06 */
[----:B------:R-:W-:-:S03]  /*0e60*/  ULDC.64 UR4, c[0x0][0x218] ;  /* 0x0000860000047ab9 */ /* 0x000fc60000000a00 */
[----:B------:R-:W-:Y:S01]  /*0e70*/  STG.E.64 desc[UR6][R30.64], R26 ;  /* 0x0000001a1e007986 */ /* 0x000fe2000c101b06 */
[----:B------:R-:W-:Y:S08]  /*0e80*/  BAR.SYNC.DEFER_BLOCKING 0x0 ;  /* 0x0000000000007b1d */ /* 0x000ff00000010000 */
[----:B0-----:R-:W0:Y:S01]  /*0e90*/  LDC.64 R14, c[0x0][0x218] ;  /* 0x00008600ff0e7b82 */ /* 0x001e220000000a00 */
[----:B------:R-:W-:Y:S04]  /*0ea0*/  STS.128 [R28], R16 ;  /* 0x000000101c007388 */ /* 0x000fe80000000c00 */
[----:B------:R-:W-:Y:S03]  /*0eb0*/  STS.128 [R28+0x10], R4 ;  /* 0x000010041c007388 */ /* 0x000fe60000000c00 */
[----:B------:R-:W-:Y:S06]  /*0ec0*/  BAR.SYNC.DEFER_BLOCKING 0x0 ;  /* 0x0000000000007b1d */ /* 0x000fec0000010000 */
[----:B------:R-:W1:Y:S04]  /*0ed0*/  LDS.128 R8, [R22] ;  /* 0x0000000016087984 */ /* 0x000e680000000c00 */
[----:B------:R-:W2:Y:S01]  /*0ee0*/  LDS.128 R32, [R22+0x800] ;  /* 0x0008000016207984 */ /* 0x000ea20000000c00 */
[----:B------:R-:W-:Y:S01]  /*0ef0*/  IADD3 R12, P0, R3, UR4, RZ ;  /* 0x00000004030c7c10 */ /* 0x000fe2000ff1e0ff */
[----:B0-----:R-:W-:-:S03]  /*0f00*/  IMAD.WIDE R2, R21, 0x4, R14 ;  /* 0x0000000415027825 */ /* 0x001fc600078e020e */
[----:B------:R-:W-:Y:S02]  /*0f10*/  IADD3.X R13, R0, UR5, RZ, P0, !PT ;  /* 0x00000005000d7c10 */ /* 0x000fe400087fe4ff */
[----:B-1----:R-:W-:Y:S04]  /*0f20*/  STG.E.128 desc[UR6][R2.64], R8 ;  /* 0x0000000802007986 */ /* 0x002fe8000c101d06 */
[----:B--2---:R-:W-:Y:S01]  /*0f30*/  STG.E.128 desc[UR6][R12.64+0x800], R32 ;  /* 0x000800200c007986 */ /* 0x004fe2000c101d06 */
[----:B------:R-:W-:Y:S05]  /*0f40*/  EXIT ;  /* 0x000000000000794d */ /* 0x000fea0003800000 */
.L_x_0:
[----:B------:R-:W-:-:S00]  /*0f50*/  BRA `(.L_x_0) ;  /* 0xfffffffc00fc7947 */ /* 0x000fc0000383ffff */
[----:B------:R-:W-:-:S00]  /*0f60*/  NOP ;  /* 0x0000000000007918 */ /* 0x000fc00000000000 */
        /* <DEDUP_REMOVED lines=9> */
.L_x_1:


//--------------------- .nv.global.init           --------------------------
	.section	.nv.global.init,"aw",@progbits
.nv.global.init:
	.type		_$_str,@object
	.size		_$_str,(_$_str_$_2 - _$_str)
_$_str:
        /*0000*/ 	.byte	0x5f, 0x5f, 0x43, 0x55, 0x44, 0x41, 0x5f, 0x46, 0x54, 0x5a, 0x00
	.type		_$_str_$_2,@object
	.size		_$_str_$_2,(.L_1 - _$_str_$_2)
_$_str_$_2:
        /*000b*/ 	.byte	0x5f, 0x5f, 0x43, 0x55, 0x44, 0x41, 0x5f, 0x50, 0x52, 0x45, 0x43, 0x5f, 0x53, 0x51, 0x52, 0x54
        /*001b*/ 	.byte	0x00
.L_1:


//--------------------- .nv.shared.triton_poi_fused__native_batch_norm_legit_no_training_add_convolution_leaky_relu_13 --------------------------
	.section	.nv.shared.triton_poi_fused__native_batch_norm_legit_no_training_add_convolution_leaky_relu_13,"aw",@nobits
	.sectionflags	@""
	.align	16
	.zero		1024


//--------------------- .nv.constant0.triton_poi_fused__native_batch_norm_legit_no_training_add_convolution_leaky_relu_13 --------------------------
	.section	.nv.constant0.triton_poi_fused__native_batch_norm_legit_no_training_add_convolution_leaky_relu_13,"a",@progbits
	.sectionflags	@""
	.align	4
.nv.constant0.triton_poi_fused__native_batch_norm_legit_no_training_add_convolution_leaky_relu_13:
	.zero		604
